	.headerflags	@"EF_CUDA_TEXMODE_UNIFIED EF_CUDA_64BIT_ADDRESS EF_CUDA_ACCELERATORS EF_CUDA_SM90 EF_CUDA_VIRTUAL_SM(EF_CUDA_SM90)"
	.elftype	@"ET_EXEC"


//--------------------- .nv.info                  --------------------------
	.section	.nv.info,"",@"SHT_CUDA_INFO"
	.align	4


	//----- nvinfo : EIATTR_REGCOUNT
	.align		4
        /*0000*/ 	.byte	0x04, 0x2f
        /*0002*/ 	.short	(.L_1 - .L_0)
	.align		4
.L_0:
        /*0004*/ 	.word	index@(triton_per_fused_abs_convolution_max_pool2d_with_indices_mean_relu_sub_18)
        /*0008*/ 	.word	0x0000000a


	//----- nvinfo : EIATTR_MIN_STACK_SIZE
	.align		4
.L_1:
        /*000c*/ 	.byte	0x04, 0x12
        /*000e*/ 	.short	(.L_3 - .L_2)
	.align		4
.L_2:
        /*0010*/ 	.word	index@(triton_per_fused_abs_convolution_max_pool2d_with_indices_mean_relu_sub_18)
        /*0014*/ 	.word	0x00000000


	//----- nvinfo : EIATTR_FRAME_SIZE
	.align		4
.L_3:
        /*0018*/ 	.byte	0x04, 0x11
        /*001a*/ 	.short	(.L_5 - .L_4)
	.align		4
.L_4:
        /*001c*/ 	.word	index@(triton_per_fused_abs_convolution_max_pool2d_with_indices_mean_relu_sub_18)
        /*0020*/ 	.word	0x00000000


	//----- nvinfo : EIATTR_MIN_STACK_SIZE
	.align		4
.L_5:
        /*0024*/ 	.byte	0x04, 0x12
        /*0026*/ 	.short	(.L_7 - .L_6)
	.align		4
.L_6:
        /*0028*/ 	.word	index@(triton_per_fused_abs_convolution_max_pool2d_with_indices_mean_relu_sub_18)
        /*002c*/ 	.word	0x00000000
.L_7:


//--------------------- .nv.info.triton_per_fused_abs_convolution_max_pool2d_with_indices_mean_relu_sub_18 --------------------------
	.section	.nv.info.triton_per_fused_abs_convolution_max_pool2d_with_indices_mean_relu_sub_18,"",@"SHT_CUDA_INFO"
	.sectionflags	@""
	.align	4


	//----- nvinfo : EIATTR_CUDA_API_VERSION
	.align		4
        /*0000*/ 	.byte	0x04, 0x37
        /*0002*/ 	.short	(.L_9 - .L_8)
.L_8:
        /*0004*/ 	.word	0x0000007c


	//----- nvinfo : EIATTR_KPARAM_INFO
	.align		4
.L_9:
        /*0008*/ 	.byte	0x04, 0x17
        /*000a*/ 	.short	(.L_11 - .L_10)
.L_10:
        /*000c*/ 	.word	0x00000000
        /*0010*/ 	.short	0x0002
        /*0012*/ 	.short	0x0010
        /*0014*/ 	.byte	0x00, 0xf0, 0x11, 0x00


	//----- nvinfo : EIATTR_KPARAM_INFO
	.align		4
.L_11:
        /*0018*/ 	.byte	0x04, 0x17
        /*001a*/ 	.short	(.L_13 - .L_12)
.L_12:
        /*001c*/ 	.word	0x00000000
        /*0020*/ 	.short	0x0001
        /*0022*/ 	.short	0x0008
        /*0024*/ 	.byte	0x00, 0xf4, 0x21, 0x00


	//----- nvinfo : EIATTR_KPARAM_INFO
	.align		4
.L_13:
        /*0028*/ 	.byte	0x04, 0x17
        /*002a*/ 	.short	(.L_15 - .L_14)
.L_14:
        /*002c*/ 	.word	0x00000000
        /*0030*/ 	.short	0x0000
        /*0032*/ 	.short	0x0000
        /*0034*/ 	.byte	0x00, 0xf4, 0x21, 0x00


	//----- nvinfo : EIATTR_SPARSE_MMA_MASK
	.align		4
.L_15:
        /*0038*/ 	.byte	0x03, 0x50
        /*003a*/ 	.short	0x0000


	//----- nvinfo : EIATTR_MAXREG_COUNT
	.align		4
        /*003c*/ 	.byte	0x03, 0x1b
        /*003e*/ 	.short	0x00ff


	//----- nvinfo : EIATTR_COOP_GROUP_MASK_REGIDS
	.align		4
        /*0040*/ 	.byte	0x04, 0x29
        /*0042*/ 	.short	(.L_17 - .L_16)


	//   ....[0]....
.L_16:
        /*0044*/ 	.word	0xffffffff


	//   ....[1]....
        /*0048*/ 	.word	0xffffffff


	//   ....[2]....
        /*004c*/ 	.word	0xffffffff


	//   ....[3]....
        /*0050*/ 	.word	0xffffffff


	//----- nvinfo : EIATTR_COOP_GROUP_INSTR_OFFSETS
	.align		4
.L_17:
        /*0054*/ 	.byte	0x04, 0x28
        /*0056*/ 	.short	(.L_19 - .L_18)


	//   ....[0]....
.L_18:
        /*0058*/ 	.word	0x00000090


	//   ....[1]....
        /*005c*/ 	.word	0x000000b0


	//   ....[2]....
        /*0060*/ 	.word	0x000000d0


	//   ....[3]....
        /*0064*/ 	.word	0x000000f0


	//----- nvinfo : EIATTR_EXIT_INSTR_OFFSETS
	.align		4
.L_19:
        /*0068*/ 	.byte	0x04, 0x1c
        /*006a*/ 	.short	(.L_21 - .L_20)


	//   ....[0]....
.L_20:
        /*006c*/ 	.word	0x00000100


	//   ....[1]....
        /*0070*/ 	.word	0x00000150


	//----- nvinfo : EIATTR_REQNTID
	.align		4
.L_21:
        /*0074*/ 	.byte	0x04, 0x10
        /*0076*/ 	.short	(.L_23 - .L_22)
.L_22:
        /*0078*/ 	.word	0x00000040
        /*007c*/ 	.word	0x00000001
        /*0080*/ 	.word	0x00000001


	//----- nvinfo : EIATTR_CBANK_PARAM_SIZE
	.align		4
.L_23:
        /*0084*/ 	.byte	0x03, 0x19
        /*0086*/ 	.short	0x0014


	//----- nvinfo : EIATTR_PARAM_CBANK
	.align		4
        /*0088*/ 	.byte	0x04, 0x0a
        /*008a*/ 	.short	(.L_25 - .L_24)
	.align		4
.L_24:
        /*008c*/ 	.word	index@(.nv.constant0.triton_per_fused_abs_convolution_max_pool2d_with_indices_mean_relu_sub_18)
        /*0090*/ 	.short	0x0210
        /*0092*/ 	.short	0x0014


	//----- nvinfo : EIATTR_SW_WAR
	.align		4
.L_25:
        /*0094*/ 	.byte	0x04, 0x36
        /*0096*/ 	.short	(.L_27 - .L_26)
.L_26:
        /*0098*/ 	.word	0x00000008
.L_27:


//--------------------- .nv.callgraph             --------------------------
	.section	.nv.callgraph,"",@"SHT_CUDA_CALLGRAPH"
	.align	4
	.sectionentsize	8
	.align		4
        /*0000*/ 	.word	0x00000000
	.align		4
        /*0004*/ 	.word	0xffffffff
	.align		4
        /*0008*/ 	.word	0x00000000
	.align		4
        /*000c*/ 	.word	0xfffffffe
	.align		4
        /*0010*/ 	.word	0x00000000
	.align		4
        /*0014*/ 	.word	0xfffffffd
	.align		4
        /*0018*/ 	.word	0x00000000
	.align		4
        /*001c*/ 	.word	0xfffffffc


//--------------------- .text.triton_per_fused_abs_convolution_max_pool2d_with_indices_mean_relu_sub_18 --------------------------
	.section	.text.triton_per_fused_abs_convolution_max_pool2d_with_indices_mean_relu_sub_18,"ax",@progbits
	.sectionflags	@"SHF_BARRIERS=1"
	.align	128
        .global         triton_per_fused_abs_convolution_max_pool2d_with_indices_mean_relu_sub_18
        .type           triton_per_fused_abs_convolution_max_pool2d_with_indices_mean_relu_sub_18,@function
        .size           triton_per_fused_abs_convolution_max_pool2d_with_indices_mean_relu_sub_18,(.L_x_1 - triton_per_fused_abs_convolution_max_pool2d_with_indices_mean_relu_sub_18)
        .other          triton_per_fused_abs_convolution_max_pool2d_with_indices_mean_relu_sub_18,@"STO_CUDA_ENTRY STV_DEFAULT"
triton_per_fused_abs_convolution_max_pool2d_with_indices_mean_relu_sub_18:
.text.triton_per_fused_abs_convolution_max_pool2d_with_indices_mean_relu_sub_18:
[----:B------:R-:W0:Y:S02]  /*0000*/  LDC R1, c[0x0][0x28] ;  /* 0x00000a00ff017b82 */ /* 0x000e240000000800 */
[----:B------:R-:W1:Y:S01]  /*0010*/  S2R R4, SR_TID.X ;  /* 0x0000000000047919 */ /* 0x000e620000002100 */
[----:B------:R-:W2:Y:S01]  /*0020*/  LDC.64 R2, c[0x0][0x218] ;  /* 0x00008600ff027b82 */ /* 0x000ea20000000a00 */
[----:B------:R-:W-:Y:S01]  /*0030*/  ULDC.64 UR4, c[0x0][0x208] ;  /* 0x0000820000047ab9 */ /* 0x000fe20000000a00 */
[----:B-1----:R-:W-:-:S05]  /*0040*/  LOP3.LUT R5, R4, 0xf, RZ, 0xc0, !PT ;  /* 0x0000000f04057812 */ /* 0x002fca00078ec0ff */
[----:B--2---:R-:W-:-:S06]  /*0050*/  IMAD.WIDE.U32 R2, R5, 0x4, R2 ;  /* 0x0000000405027825 */ /* 0x004fcc00078e0002 */
[----:B------:R-:W2:Y:S01]  /*0060*/  LDG.E R2, desc[UR4][R2.64] ;  /* 0x0000000402027981 */ /* 0x000ea2000c1e1900 */
[----:B------:R-:W-:Y:S01]  /*0070*/  BAR.SYNC.DEFER_BLOCKING 0x0 ;  /* 0x0000000000007b1d */ /* 0x000fe20000010000 */
[----:B------:R-:W-:-:S05]  /*0080*/  LOP3.LUT P0, RZ, R4, 0x3f, RZ, 0xc0, !PT ;  /* 0x0000003f04ff7812 */ /* 0x000fca000780c0ff */
[----:B--2---:R-:W1:Y:S02]  /*0090*/  SHFL.BFLY PT, R5, R2, 0x8, 0x1f ;  /* 0x0d001f0002057f89 */ /* 0x004e6400000e0000 */
[----:B-1----:R-:W-:-:S05]  /*00a0*/  FADD R5, R2, R5 ;  /* 0x0000000502057221 */ /* 0x002fca0000000000 */
[----:B------:R-:W1:Y:S02]  /*00b0*/  SHFL.BFLY PT, R0, R5, 0x4, 0x1f ;  /* 0x0c801f0005007f89 */ /* 0x000e6400000e0000 */
[----:B-1----:R-:W-:-:S05]  /*00c0*/  FADD R0, R5, R0 ;  /* 0x0000000005007221 */ /* 0x002fca0000000000 */
[----:B------:R-:W1:Y:S02]  /*00d0*/  SHFL.BFLY PT, R7, R0, 0x2, 0x1f ;  /* 0x0c401f0000077f89 */ /* 0x000e6400000e0000 */
[----:B-1----:R-:W-:-:S05]  /*00e0*/  FADD R7, R0, R7 ;  /* 0x0000000700077221 */ /* 0x002fca0000000000 */
[----:B------:R1:W2:Y:S01]  /*00f0*/  SHFL.BFLY PT, R4, R7, 0x1, 0x1f ;  /* 0x0c201f0007047f89 */ /* 0x0002a200000e0000 */
[----:B------:R-:W-:Y:S05]  /*0100*/  @P0 EXIT ;  /* 0x000000000000094d */ /* 0x000fea0003800000 */
[----:B------:R-:W0:Y:S01]  /*0110*/  LDC.64 R2, c[0x0][0x210] ;  /* 0x00008400ff027b82 */ /* 0x000e220000000a00 */
[----:B--2---:R-:W-:-:S04]  /*0120*/  FADD R4, R7, R4 ;  /* 0x0000000407047221 */ /* 0x004fc80000000000 */
[----:B------:R-:W-:-:S05]  /*0130*/  FMUL R5, R4, 7.62939453125e-06 ;  /* 0x3700000004057820 */ /* 0x000fca0000400000 */
[----:B0-----:R-:W-:Y:S01]  /*0140*/  STG.E desc[UR4][R2.64], R5 ;  /* 0x0000000502007986 */ /* 0x001fe2000c101904 */
[----:B------:R-:W-:Y:S05]  /*0150*/  EXIT ;  /* 0x000000000000794d */ /* 0x000fea0003800000 */
.L_x_0:
[----:B------:R-:W-:-:S00]  /*0160*/  BRA `(.L_x_0) ;  /* 0xfffffffc00fc7947 */ /* 0x000fc0000383ffff */
[----:B------:R-:W-:-:S00]  /*0170*/  NOP ;  /* 0x0000000000007918 */ /* 0x000fc00000000000 */
        /* <DEDUP_REMOVED lines=8> */
.L_x_1:


//--------------------- .nv.constant0.triton_per_fused_abs_convolution_max_pool2d_with_indices_mean_relu_sub_18 --------------------------
	.section	.nv.constant0.triton_per_fused_abs_convolution_max_pool2d_with_indices_mean_relu_sub_18,"a",@progbits
	.sectionflags	@""
	.align	4
.nv.constant0.triton_per_fused_abs_convolution_max_pool2d_with_indices_mean_relu_sub_18:
	.zero		548
